	.headerflags	@"EF_CUDA_TEXMODE_UNIFIED EF_CUDA_64BIT_ADDRESS EF_CUDA_ACCELERATORS EF_CUDA_SM90 EF_CUDA_VIRTUAL_SM(EF_CUDA_SM90)"
	.elftype	@"ET_EXEC"


//--------------------- .nv.info                  --------------------------
	.section	.nv.info,"",@"SHT_CUDA_INFO"
	.align	4


	//----- nvinfo : EIATTR_REGCOUNT
	.align		4
        /*0000*/ 	.byte	0x04, 0x2f
        /*0002*/ 	.short	(.L_1 - .L_0)
	.align		4
.L_0:
        /*0004*/ 	.word	index@(triton_poi_fused_avg_pool2d_28)
        /*0008*/ 	.word	0x00000020


	//----- nvinfo : EIATTR_MIN_STACK_SIZE
	.align		4
.L_1:
        /*000c*/ 	.byte	0x04, 0x12
        /*000e*/ 	.short	(.L_3 - .L_2)
	.align		4
.L_2:
        /*0010*/ 	.word	index@(triton_poi_fused_avg_pool2d_28)
        /*0014*/ 	.word	0x00000000


	//----- nvinfo : EIATTR_FRAME_SIZE
	.align		4
.L_3:
        /*0018*/ 	.byte	0x04, 0x11
        /*001a*/ 	.short	(.L_5 - .L_4)
	.align		4
.L_4:
        /*001c*/ 	.word	index@(triton_poi_fused_avg_pool2d_28)
        /*0020*/ 	.word	0x00000000


	//----- nvinfo : EIATTR_MIN_STACK_SIZE
	.align		4
.L_5:
        /*0024*/ 	.byte	0x04, 0x12
        /*0026*/ 	.short	(.L_7 - .L_6)
	.align		4
.L_6:
        /*0028*/ 	.word	index@(triton_poi_fused_avg_pool2d_28)
        /*002c*/ 	.word	0x00000000
.L_7:


//--------------------- .nv.info.triton_poi_fused_avg_pool2d_28 --------------------------
	.section	.nv.info.triton_poi_fused_avg_pool2d_28,"",@"SHT_CUDA_INFO"
	.sectionflags	@""
	.align	4


	//----- nvinfo : EIATTR_CUDA_API_VERSION
	.align		4
        /*0000*/ 	.byte	0x04, 0x37
        /*0002*/ 	.short	(.L_9 - .L_8)
.L_8:
        /*0004*/ 	.word	0x0000007c


	//----- nvinfo : EIATTR_KPARAM_INFO
	.align		4
.L_9:
        /*0008*/ 	.byte	0x04, 0x17
        /*000a*/ 	.short	(.L_11 - .L_10)
.L_10:
        /*000c*/ 	.word	0x00000000
        /*0010*/ 	.short	0x0002
        /*0012*/ 	.short	0x0010
        /*0014*/ 	.byte	0x00, 0xf0, 0x11, 0x00


	//----- nvinfo : EIATTR_KPARAM_INFO
	.align		4
.L_11:
        /*0018*/ 	.byte	0x04, 0x17
        /*001a*/ 	.short	(.L_13 - .L_12)
.L_12:
        /*001c*/ 	.word	0x00000000
        /*0020*/ 	.short	0x0001
        /*0022*/ 	.short	0x0008
        /*0024*/ 	.byte	0x00, 0xf4, 0x21, 0x00


	//----- nvinfo : EIATTR_KPARAM_INFO
	.align		4
.L_13:
        /*0028*/ 	.byte	0x04, 0x17
        /*002a*/ 	.short	(.L_15 - .L_14)
.L_14:
        /*002c*/ 	.word	0x00000000
        /*0030*/ 	.short	0x0000
        /*0032*/ 	.short	0x0000
        /*0034*/ 	.byte	0x00, 0xf4, 0x21, 0x00


	//----- nvinfo : EIATTR_SPARSE_MMA_MASK
	.align		4
.L_15:
        /*0038*/ 	.byte	0x03, 0x50
        /*003a*/ 	.short	0x0000


	//----- nvinfo : EIATTR_MAXREG_COUNT
	.align		4
        /*003c*/ 	.byte	0x03, 0x1b
        /*003e*/ 	.short	0x00ff


	//----- nvinfo : EIATTR_EXIT_INSTR_OFFSETS
	.align		4
        /*0040*/ 	.byte	0x04, 0x1c
        /*0042*/ 	.short	(.L_17 - .L_16)


	//   ....[0]....
.L_16:
        /*0044*/ 	.word	0x00001830


	//   ....[1]....
        /*0048*/ 	.word	0x00001850


	//----- nvinfo : EIATTR_REQNTID
	.align		4
.L_17:
        /*004c*/ 	.byte	0x04, 0x10
        /*004e*/ 	.short	(.L_19 - .L_18)
.L_18:
        /*0050*/ 	.word	0x00000080
        /*0054*/ 	.word	0x00000001
        /*0058*/ 	.word	0x00000001


	//----- nvinfo : EIATTR_CBANK_PARAM_SIZE
	.align		4
.L_19:
        /*005c*/ 	.byte	0x03, 0x19
        /*005e*/ 	.short	0x0014


	//----- nvinfo : EIATTR_PARAM_CBANK
	.align		4
        /*0060*/ 	.byte	0x04, 0x0a
        /*0062*/ 	.short	(.L_21 - .L_20)
	.align		4
.L_20:
        /*0064*/ 	.word	index@(.nv.constant0.triton_poi_fused_avg_pool2d_28)
        /*0068*/ 	.short	0x0210
        /*006a*/ 	.short	0x0014


	//----- nvinfo : EIATTR_SW_WAR
	.align		4
.L_21:
        /*006c*/ 	.byte	0x04, 0x36
        /*006e*/ 	.short	(.L_23 - .L_22)
.L_22:
        /*0070*/ 	.word	0x00000008
.L_23:


//--------------------- .nv.callgraph             --------------------------
	.section	.nv.callgraph,"",@"SHT_CUDA_CALLGRAPH"
	.align	4
	.sectionentsize	8
	.align		4
        /*0000*/ 	.word	0x00000000
	.align		4
        /*0004*/ 	.word	0xffffffff
	.align		4
        /*0008*/ 	.word	0x00000000
	.align		4
        /*000c*/ 	.word	0xfffffffe
	.align		4
        /*0010*/ 	.word	0x00000000
	.align		4
        /*0014*/ 	.word	0xfffffffd
	.align		4
        /*0018*/ 	.word	0x00000000
	.align		4
        /*001c*/ 	.word	0xfffffffc


//--------------------- .text.triton_poi_fused_avg_pool2d_28 --------------------------
	.section	.text.triton_poi_fused_avg_pool2d_28,"ax",@progbits
	.align	128
        .global         triton_poi_fused_avg_pool2d_28
        .type           triton_poi_fused_avg_pool2d_28,@function
        .size           triton_poi_fused_avg_pool2d_28,(.L_x_1 - triton_poi_fused_avg_pool2d_28)
        .other          triton_poi_fused_avg_pool2d_28,@"STO_CUDA_ENTRY STV_DEFAULT"
triton_poi_fused_avg_pool2d_28:
.text.triton_poi_fused_avg_pool2d_28:
[----:B------:R-:W0:Y:S02]  /*0000*/  LDC R1, c[0x0][0x28] ;  /* 0x00000a00ff017b82 */ /* 0x000e240000000800 */
[----:B------:R-:W1:Y:S01]  /*0010*/  S2R R0, SR_TID.X ;  /* 0x0000000000007919 */ /* 0x000e620000002100 */
[----:B------:R-:W-:Y:S01]  /*0020*/  IMAD.MOV.U32 R18, RZ, RZ, RZ ;  /* 0x000000ffff127224 */ /* 0x000fe200078e00ff */
[----:B------:R-:W2:Y:S01]  /*0030*/  LDC.64 R20, c[0x0][0x210] ;  /* 0x00008400ff147b82 */ /* 0x000ea20000000a00 */
[----:B------:R-:W-:Y:S01]  /*0040*/  ULDC.64 UR4, c[0x0][0x208] ;  /* 0x0000820000047ab9 */ /* 0x000fe20000000a00 */
[----:B------:R-:W3:Y:S01]  /*0050*/  S2R R19, SR_CTAID.X ;  /* 0x0000000000137919 */ /* 0x000ee20000002500 */
[----:B-1----:R-:W-:-:S05]  /*0060*/  IMAD.SHL.U32 R0, R0, 0x4, RZ ;  /* 0x0000000400007824 */ /* 0x002fca00078e00ff */
[----:B------:R-:W-:-:S05]  /*0070*/  LOP3.LUT R0, R0, 0x1fc, RZ, 0xc0, !PT ;  /* 0x000001fc00007812 */ /* 0x000fca00078ec0ff */
[----:B---3--:R-:W-:-:S04]  /*0080*/  IMAD R19, R19, 0x400, R0 ;  /* 0x0000040013137824 */ /* 0x008fc800078e0200 */
[----:B------:R-:W-:-:S04]  /*0090*/  IMAD.HI R2, R19, 0x2aaaaaab, RZ ;  /* 0x2aaaaaab13027827 */ /* 0x000fc800078e02ff */
[----:B------:R-:W-:Y:S01]  /*00a0*/  IMAD.HI R0, R19, -0x4cf09cad, R18 ;  /* 0xb30f635313007827 */ /* 0x000fe200078e0212 */
[----:B------:R-:W-:-:S03]  /*00b0*/  SHF.R.U32.HI R3, RZ, 0x1f, R2 ;  /* 0x0000001fff037819 */ /* 0x000fc60000011602 */
[C---:B------:R-:W-:Y:S01]  /*00c0*/  VIADD R13, R19.reuse, 0xffffd180 ;  /* 0xffffd180130d7836 */ /* 0x040fe20000000000 */
[----:B------:R-:W-:Y:S02]  /*00d0*/  LEA.HI.SX32 R2, R2, R3, 0x1b ;  /* 0x0000000302027211 */ /* 0x000fe400078fdaff */
[----:B------:R-:W-:Y:S01]  /*00e0*/  SHF.R.U32.HI R3, RZ, 0x1f, R0 ;  /* 0x0000001fff037819 */ /* 0x000fe20000011600 */
[----:B------:R-:W-:Y:S02]  /*00f0*/  VIADD R15, R19, 0xffffd240 ;  /* 0xffffd240130f7836 */ /* 0x000fe40000000000 */
[----:B------:R-:W-:Y:S01]  /*0100*/  IMAD.HI R4, R2, 0x4325c53f, RZ ;  /* 0x4325c53f02047827 */ /* 0x000fe200078e02ff */
[----:B------:R-:W-:Y:S02]  /*0110*/  LEA.HI.SX32 R3, R0, R3, 0x13 ;  /* 0x0000000300037211 */ /* 0x000fe400078f9aff */
[----:B------:R-:W-:Y:S02]  /*0120*/  CS2R R8, SRZ ;  /* 0x0000000000087805 */ /* 0x000fe4000001ff00 */
[----:B------:R-:W-:Y:S01]  /*0130*/  CS2R R10, SRZ ;  /* 0x00000000000a7805 */ /* 0x000fe2000001ff00 */
[----:B--2---:R-:W-:Y:S01]  /*0140*/  IMAD.WIDE R12, R13, 0x4, R20 ;  /* 0x000000040d0c7825 */ /* 0x004fe200078e0214 */
[----:B------:R-:W-:-:S03]  /*0150*/  SHF.R.U32.HI R5, RZ, 0x1f, R4 ;  /* 0x0000001fff057819 */ /* 0x000fc60000011604 */
[----:B------:R-:W-:Y:S01]  /*0160*/  IMAD.HI R0, R3, 0x4325c53f, RZ ;  /* 0x4325c53f03007827 */ /* 0x000fe200078e02ff */
[----:B------:R-:W-:-:S04]  /*0170*/  LEA.HI.SX32 R7, R4, R5, 0x1c ;  /* 0x0000000504077211 */ /* 0x000fc800078fe2ff */
[----:B------:R-:W-:Y:S01]  /*0180*/  SHF.R.U32.HI R5, RZ, 0x1f, R0 ;  /* 0x0000001fff057819 */ /* 0x000fe20000011600 */
[----:B------:R-:W-:Y:S01]  /*0190*/  IMAD R2, R7, -0x3d, R2 ;  /* 0xffffffc307027824 */ /* 0x000fe200078e0202 */
[----:B------:R-:W-:Y:S02]  /*01a0*/  CS2R R6, SRZ ;  /* 0x0000000000067805 */ /* 0x000fe4000001ff00 */
[----:B------:R-:W-:Y:S02]  /*01b0*/  LEA.HI.SX32 R0, R0, R5, 0x1c ;  /* 0x0000000500007211 */ /* 0x000fe400078fe2ff */
[----:B------:R-:W-:Y:S02]  /*01c0*/  CS2R R4, SRZ ;  /* 0x0000000000047805 */ /* 0x000fe4000001ff00 */
[----:B------:R-:W-:Y:S01]  /*01d0*/  ISETP.GT.AND P2, PT, R2, RZ, PT ;  /* 0x000000ff0200720c */ /* 0x000fe20003f44270 */
[----:B------:R-:W-:-:S05]  /*01e0*/  IMAD R17, R0, -0x3d, R3 ;  /* 0xffffffc300117824 */ /* 0x000fca00078e0203 */
[----:B------:R-:W-:-:S04]  /*01f0*/  ISETP.GT.AND P0, PT, R17, RZ, P2 ;  /* 0x000000ff1100720c */ /* 0x000fc80001704270 */
[----:B------:R-:W-:Y:S02]  /*0200*/  ISETP.LT.AND P4, PT, R19, 0x2b9b00, P0 ;  /* 0x002b9b001300780c */ /* 0x000fe40000781270 */
[----:B------:R-:W-:-:S04]  /*0210*/  ISETP.GT.AND P0, PT, R2, -0x1, PT ;  /* 0xffffffff0200780c */ /* 0x000fc80003f04270 */
[----:B------:R-:W-:-:S04]  /*0220*/  ISETP.GT.AND P0, PT, R17, RZ, P0 ;  /* 0x000000ff1100720c */ /* 0x000fc80000704270 */
[----:B------:R-:W-:Y:S01]  /*0230*/  ISETP.LT.AND P3, PT, R19, 0x2b9b00, P0 ;  /* 0x002b9b001300780c */ /* 0x000fe20000761270 */
[----:B------:R-:W-:Y:S02]  /*0240*/  IMAD.WIDE R14, R15, 0x4, R20 ;  /* 0x000000040f0e7825 */ /* 0x000fe400078e0214 */
[----:B------:R1:W2:Y:S10]  /*0250*/  @P4 LDG.E.128 R4, desc[UR4][R12.64] ;  /* 0x000000040c044981 */ /* 0x0002b4000c1e1d00 */
[----:B------:R3:W4:Y:S01]  /*0260*/  @P3 LDG.E.128 R8, desc[UR4][R14.64] ;  /* 0x000000040e083981 */ /* 0x000722000c1e1d00 */
[----:B------:R-:W-:-:S02]  /*0270*/  VIADD R23, R19, 0x200 ;  /* 0x0000020013177836 */ /* 0x000fc40000000000 */
[----:B------:R-:W-:Y:S02]  /*0280*/  IMAD.MOV.U32 R22, RZ, RZ, RZ ;  /* 0x000000ffff167224 */ /* 0x000fe400078e00ff */
[----:B------:R-:W-:-:S04]  /*0290*/  IMAD.HI R3, R23, 0x2aaaaaab, RZ ;  /* 0x2aaaaaab17037827 */ /* 0x000fc800078e02ff */
[----:B------:R-:W-:Y:S01]  /*02a0*/  IMAD.HI R0, R23, -0x4cf09cad, R22 ;  /* 0xb30f635317007827 */ /* 0x000fe200078e0216 */
[----:B-1----:R-:W-:-:S04]  /*02b0*/  SHF.R.U32.HI R12, RZ, 0x1f, R3 ;  /* 0x0000001fff0c7819 */ /* 0x002fc80000011603 */
[----:B------:R-:W-:Y:S02]  /*02c0*/  LEA.HI.SX32 R12, R3, R12, 0x1b ;  /* 0x0000000c030c7211 */ /* 0x000fe400078fdaff */
[----:B------:R-:W-:-:S03]  /*02d0*/  SHF.R.U32.HI R3, RZ, 0x1f, R0 ;  /* 0x0000001fff037819 */ /* 0x000fc60000011600 */
[----:B------:R-:W-:Y:S01]  /*02e0*/  IMAD.HI R13, R12, 0x4325c53f, RZ ;  /* 0x4325c53f0c0d7827 */ /* 0x000fe200078e02ff */
[----:B------:R-:W-:-:S04]  /*02f0*/  LEA.HI.SX32 R0, R0, R3, 0x13 ;  /* 0x0000000300007211 */ /* 0x000fc800078f9aff */
[----:B---3--:R-:W-:Y:S01]  /*0300*/  SHF.R.U32.HI R14, RZ, 0x1f, R13 ;  /* 0x0000001fff0e7819 */ /* 0x008fe2000001160d */
[----:B------:R-:W-:-:S03]  /*0310*/  IMAD.HI R3, R0, 0x4325c53f, RZ ;  /* 0x4325c53f00037827 */ /* 0x000fc600078e02ff */
[----:B------:R-:W-:Y:S02]  /*0320*/  LEA.HI.SX32 R15, R13, R14, 0x1c ;  /* 0x0000000e0d0f7211 */ /* 0x000fe400078fe2ff */
[----:B------:R-:W-:-:S04]  /*0330*/  SHF.R.U32.HI R14, RZ, 0x1f, R3 ;  /* 0x0000001fff0e7819 */ /* 0x000fc80000011603 */
[----:B------:R-:W-:Y:S01]  /*0340*/  LEA.HI.SX32 R13, R3, R14, 0x1c ;  /* 0x0000000e030d7211 */ /* 0x000fe200078fe2ff */
[----:B------:R-:W-:Y:S02]  /*0350*/  IMAD R3, R15, -0x3d, R12 ;  /* 0xffffffc30f037824 */ /* 0x000fe400078e020c */
[----:B------:R-:W-:Y:S02]  /*0360*/  VIADD R12, R2, 0x1 ;  /* 0x00000001020c7836 */ /* 0x000fe40000000000 */
[----:B------:R-:W-:Y:S01]  /*0370*/  IMAD R0, R13, -0x3d, R0 ;  /* 0xffffffc30d007824 */ /* 0x000fe200078e0200 */
[----:B------:R-:W-:Y:S01]  /*0380*/  ISETP.GT.AND P5, PT, R3, -0x1, PT ;  /* 0xffffffff0300780c */ /* 0x000fe20003fa4270 */
[----:B------:R-:W-:Y:S01]  /*0390*/  VIADD R13, R19, 0xffffd380 ;  /* 0xffffd380130d7836 */ /* 0x000fe20000000000 */
[----:B------:R-:W-:Y:S02]  /*03a0*/  ISETP.GT.AND P0, PT, R3, RZ, PT ;  /* 0x000000ff0300720c */ /* 0x000fe40003f04270 */
[----:B------:R-:W-:-:S02]  /*03b0*/  ISETP.GT.AND P5, PT, R0, RZ, P5 ;  /* 0x000000ff0000720c */ /* 0x000fc40002fa4270 */
[----:B------:R-:W-:Y:S01]  /*03c0*/  ISETP.GE.U32.AND P1, PT, R12, 0x3d, PT ;  /* 0x0000003d0c00780c */ /* 0x000fe20003f26070 */
[----:B------:R-:W-:Y:S01]  /*03d0*/  IMAD.WIDE R12, R13, 0x4, R20 ;  /* 0x000000040d0c7825 */ /* 0x000fe200078e0214 */
[----:B--2---:R-:W-:Y:S02]  /*03e0*/  SEL R28, R4, RZ, P4 ;  /* 0x000000ff041c7207 */ /* 0x004fe40002000000 */
[----:B------:R-:W-:Y:S02]  /*03f0*/  SEL R27, R5, RZ, P4 ;  /* 0x000000ff051b7207 */ /* 0x000fe40002000000 */
[----:B------:R-:W-:Y:S02]  /*0400*/  CS2R R4, SRZ ;  /* 0x0000000000047805 */ /* 0x000fe4000001ff00 */
[----:B------:R-:W-:Y:S02]  /*0410*/  SEL R16, R6, RZ, P4 ;  /* 0x000000ff06107207 */ /* 0x000fe40002000000 */
[----:B------:R-:W-:-:S02]  /*0420*/  SEL R18, R7, RZ, P4 ;  /* 0x000000ff07127207 */ /* 0x000fc40002000000 */
[----:B------:R-:W-:Y:S02]  /*0430*/  CS2R R6, SRZ ;  /* 0x0000000000067805 */ /* 0x000fe4000001ff00 */
[----:B------:R-:W-:Y:S02]  /*0440*/  ISETP.GT.AND P4, PT, R0, RZ, P0 ;  /* 0x000000ff0000720c */ /* 0x000fe40000784270 */
[----:B----4-:R-:W-:Y:S02]  /*0450*/  SEL R25, R8, RZ, P3 ;  /* 0x000000ff08197207 */ /* 0x010fe40001800000 */
[----:B------:R-:W-:Y:S02]  /*0460*/  SEL R8, R9, RZ, P3 ;  /* 0x000000ff09087207 */ /* 0x000fe40001800000 */
[----:B------:R-:W-:Y:S01]  /*0470*/  SEL R15, R10, RZ, P3 ;  /* 0x000000ff0a0f7207 */ /* 0x000fe20001800000 */
[----:B------:R-:W-:Y:S01]  /*0480*/  FADD R28, R28, R25 ;  /* 0x000000191c1c7221 */ /* 0x000fe20000000000 */
[----:B------:R-:W-:Y:S01]  /*0490*/  SEL R29, R11, RZ, P3 ;  /* 0x000000ff0b1d7207 */ /* 0x000fe20001800000 */
[----:B------:R-:W-:Y:S01]  /*04a0*/  FADD R27, R27, R8 ;  /* 0x000000081b1b7221 */ /* 0x000fe20000000000 */
[----:B------:R-:W-:Y:S01]  /*04b0*/  ISETP.LT.AND P3, PT, R23, 0x2b9b00, P5 ;  /* 0x002b9b001700780c */ /* 0x000fe20002f61270 */
[----:B------:R-:W-:Y:S01]  /*04c0*/  VIADD R25, R19, 0xffffd440 ;  /* 0xffffd44013197836 */ /* 0x000fe20000000000 */
[----:B------:R-:W-:-:S02]  /*04d0*/  ISETP.LT.AND P4, PT, R23, 0x2b9b00, P4 ;  /* 0x002b9b001700780c */ /* 0x000fc40002781270 */
[----:B------:R-:W-:Y:S02]  /*04e0*/  CS2R R8, SRZ ;  /* 0x0000000000087805 */ /* 0x000fe4000001ff00 */
[----:B------:R-:W-:Y:S01]  /*04f0*/  CS2R R10, SRZ ;  /* 0x00000000000a7805 */ /* 0x000fe2000001ff00 */
[----:B------:R-:W-:Y:S01]  /*0500*/  IMAD.WIDE R24, R25, 0x4, R20 ;  /* 0x0000000419187825 */ /* 0x000fe200078e0214 */
[----:B------:R-:W-:-:S03]  /*0510*/  ISETP.GT.AND P5, PT, R17, RZ, !P1 ;  /* 0x000000ff1100720c */ /* 0x000fc60004fa4270 */
[----:B------:R-:W-:Y:S01]  /*0520*/  FADD R18, R18, R29 ;  /* 0x0000001d12127221 */ /* 0x000fe20000000000 */
[C---:B------:R-:W-:Y:S01]  /*0530*/  ISETP.LT.AND P5, PT, R19.reuse, 0x2b9b00, P5 ;  /* 0x002b9b001300780c */ /* 0x040fe20002fa1270 */
[----:B------:R1:W2:Y:S01]  /*0540*/  @P3 LDG.E.128 R8, desc[UR4][R24.64] ;  /* 0x0000000418083981 */ /* 0x0002a2000c1e1d00 */
[----:B------:R-:W-:Y:S02]  /*0550*/  VIADD R29, R19, 0xffffd300 ;  /* 0xffffd300131d7836 */ /* 0x000fe40000000000 */
[----:B------:R-:W-:Y:S01]  /*0560*/  FADD R16, R16, R15 ;  /* 0x0000000f10107221 */ /* 0x000fe20000000000 */
[----:B------:R-:W-:Y:S01]  /*0570*/  CS2R R14, SRZ ;  /* 0x00000000000e7805 */ /* 0x000fe2000001ff00 */
[----:B------:R3:W4:Y:S01]  /*0580*/  @P4 LDG.E.128 R4, desc[UR4][R12.64] ;  /* 0x000000040c044981 */ /* 0x000722000c1e1d00 */
[----:B-1----:R-:W-:Y:S01]  /*0590*/  IMAD.WIDE R24, R29, 0x4, R20 ;  /* 0x000000041d187825 */ /* 0x002fe200078e0214 */
[----:B---3--:R-:W-:-:S06]  /*05a0*/  CS2R R12, SRZ ;  /* 0x00000000000c7805 */ /* 0x008fcc000001ff00 */
[----:B------:R2:W3:Y:S01]  /*05b0*/  @P5 LDG.E.128 R12, desc[UR4][R24.64] ;  /* 0x00000004180c5981 */ /* 0x0004e2000c1e1d00 */
[----:B------:R-:W-:Y:S02]  /*05c0*/  VIADD R22, R3, 0x1 ;  /* 0x0000000103167836 */ /* 0x000fe40000000000 */
[----:B------:R-:W-:Y:S01]  /*05d0*/  VIADD R29, R19, 0xffffd500 ;  /* 0xffffd500131d7836 */ /* 0x000fe20000000000 */
[----:B--2---:R-:W-:Y:S02]  /*05e0*/  SEL R25, R8, RZ, P3 ;  /* 0x000000ff08197207 */ /* 0x004fe40001800000 */
[----:B------:R-:W-:Y:S02]  /*05f0*/  SEL R8, R9, RZ, P3 ;  /* 0x000000ff09087207 */ /* 0x000fe40001800000 */
[----:B------:R-:W-:Y:S02]  /*0600*/  SEL R9, R10, RZ, P3 ;  /* 0x000000ff0a097207 */ /* 0x000fe40001800000 */
[----:B------:R-:W-:-:S02]  /*0610*/  SEL R26, R11, RZ, P3 ;  /* 0x000000ff0b1a7207 */ /* 0x000fc40001800000 */
[----:B------:R-:W-:Y:S02]  /*0620*/  ISETP.GE.U32.AND P3, PT, R22, 0x3d, PT ;  /* 0x0000003d1600780c */ /* 0x000fe40003f66070 */
[----:B----4-:R-:W-:Y:S02]  /*0630*/  SEL R4, R4, RZ, P4 ;  /* 0x000000ff04047207 */ /* 0x010fe40002000000 */
[----:B------:R-:W-:Y:S02]  /*0640*/  SEL R5, R5, RZ, P4 ;  /* 0x000000ff05057207 */ /* 0x000fe40002000000 */
[----:B------:R-:W-:Y:S02]  /*0650*/  SEL R6, R6, RZ, P4 ;  /* 0x000000ff06067207 */ /* 0x000fe40002000000 */
[----:B------:R-:W-:Y:S02]  /*0660*/  SEL R7, R7, RZ, P4 ;  /* 0x000000ff07077207 */ /* 0x000fe40002000000 */
[----:B------:R-:W-:-:S03]  /*0670*/  ISETP.GT.AND P4, PT, R0, RZ, !P3 ;  /* 0x000000ff0000720c */ /* 0x000fc60005f84270 */
[----:B------:R-:W-:Y:S01]  /*0680*/  FADD R26, R7, R26 ;  /* 0x0000001a071a7221 */ /* 0x000fe20000000000 */
[----:B------:R-:W-:Y:S02]  /*0690*/  ISETP.LT.AND P4, PT, R23, 0x2b9b00, P4 ;  /* 0x002b9b001700780c */ /* 0x000fe40002781270 */
[----:B---3--:R-:W-:Y:S01]  /*06a0*/  SEL R7, R12, RZ, P5 ;  /* 0x000000ff0c077207 */ /* 0x008fe20002800000 */
[----:B------:R-:W-:Y:S01]  /*06b0*/  FADD R22, R4, R25 ;  /* 0x0000001904167221 */ /* 0x000fe20000000000 */
[----:B------:R-:W-:Y:S01]  /*06c0*/  FADD R25, R5, R8 ;  /* 0x0000000805197221 */ /* 0x000fe20000000000 */
[----:B------:R-:W-:Y:S01]  /*06d0*/  FADD R24, R6, R9 ;  /* 0x0000000906187221 */ /* 0x000fe20000000000 */
[----:B------:R-:W-:Y:S01]  /*06e0*/  SEL R12, R13, RZ, P5 ;  /* 0x000000ff0d0c7207 */ /* 0x000fe20002800000 */
[----:B------:R-:W-:Y:S01]  /*06f0*/  FADD R13, R28, R7 ;  /* 0x000000071c0d7221 */ /* 0x000fe20000000000 */
[----:B------:R-:W-:Y:S02]  /*0700*/  CS2R R8, SRZ ;  /* 0x0000000000087805 */ /* 0x000fe4000001ff00 */
[----:B------:R-:W-:Y:S01]  /*0710*/  CS2R R10, SRZ ;  /* 0x00000000000a7805 */ /* 0x000fe2000001ff00 */
[----:B------:R-:W-:Y:S01]  /*0720*/  IMAD.WIDE R28, R29, 0x4, R20 ;  /* 0x000000041d1c7825 */ /* 0x000fe200078e0214 */
[----:B------:R-:W-:-:S02]  /*0730*/  SEL R5, R14, RZ, P5 ;  /* 0x000000ff0e057207 */ /* 0x000fc40002800000 */
[----:B------:R-:W-:Y:S02]  /*0740*/  SEL R15, R15, RZ, P5 ;  /* 0x000000ff0f0f7207 */ /* 0x000fe40002800000 */
[----:B------:R-:W-:Y:S01]  /*0750*/  ISETP.GT.AND P5, PT, R17, -0x1, P2 ;  /* 0xffffffff1100780c */ /* 0x000fe200017a4270 */
[----:B------:R-:W2:Y:S03]  /*0760*/  @P4 LDG.E.128 R8, desc[UR4][R28.64] ;  /* 0x000000041c084981 */ /* 0x000ea6000c1e1d00 */
[C---:B------:R-:W-:Y:S01]  /*0770*/  ISETP.LT.AND P5, PT, R19.reuse, 0x2b9b00, P5 ;  /* 0x002b9b001300780c */ /* 0x040fe20002fa1270 */
[----:B------:R-:W-:Y:S01]  /*0780*/  FADD R18, R18, R15 ;  /* 0x0000000f12127221 */ /* 0x000fe20000000000 */
[----:B------:R-:W-:Y:S02]  /*0790*/  VIADD R15, R19, 0xffffff40 ;  /* 0xffffff40130f7836 */ /* 0x000fe40000000000 */
[----:B------:R-:W-:Y:S01]  /*07a0*/  FADD R16, R16, R5 ;  /* 0x0000000510107221 */ /* 0x000fe20000000000 */
[----:B------:R-:W-:-:S02]  /*07b0*/  CS2R R4, SRZ ;  /* 0x0000000000047805 */ /* 0x000fc4000001ff00 */
[----:B------:R-:W-:Y:S01]  /*07c0*/  CS2R R6, SRZ ;  /* 0x0000000000067805 */ /* 0x000fe2000001ff00 */
[----:B------:R-:W-:-:S05]  /*07d0*/  IMAD.WIDE R14, R15, 0x4, R20 ;  /* 0x000000040f0e7825 */ /* 0x000fca00078e0214 */
[----:B------:R1:W3:Y:S01]  /*07e0*/  @P5 LDG.E.128 R4, desc[UR4][R14.64] ;  /* 0x000000040e045981 */ /* 0x0002e2000c1e1d00 */
[----:B------:R-:W-:Y:S01]  /*07f0*/  FADD R12, R27, R12 ;  /* 0x0000000c1b0c7221 */ /* 0x000fe20000000000 */
[----:B------:R-:W-:Y:S02]  /*0800*/  ISETP.GE.AND P6, PT, R19, 0x2b9b00, PT ;  /* 0x002b9b001300780c */ /* 0x000fe40003fc6270 */
[----:B------:R-:W-:Y:S02]  /*0810*/  LOP3.LUT R27, R17, R2, RZ, 0xfc, !PT ;  /* 0x00000002111b7212 */ /* 0x000fe400078efcff */
[----:B------:R-:W-:Y:S02]  /*0820*/  ISETP.GT.AND P0, PT, R0, -0x1, P0 ;  /* 0xffffffff0000780c */ /* 0x000fe40000704270 */
[----:B------:R-:W-:Y:S02]  /*0830*/  ISETP.GT.AND P2, PT, R27, -0x1, !P6 ;  /* 0xffffffff1b00780c */ /* 0x000fe40007744270 */
[----:B------:R-:W-:Y:S01]  /*0840*/  ISETP.LT.AND P0, PT, R23, 0x2b9b00, P0 ;  /* 0x002b9b001700780c */ /* 0x000fe20000701270 */
[----:B-1----:R-:W-:Y:S01]  /*0850*/  IMAD.WIDE R14, R19, 0x4, R20 ;  /* 0x00000004130e7825 */ /* 0x002fe200078e0214 */
[----:B--2---:R-:W-:-:S02]  /*0860*/  SEL R27, R8, RZ, P4 ;  /* 0x000000ff081b7207 */ /* 0x004fc40002000000 */
[----:B------:R-:W-:Y:S02]  /*0870*/  SEL R8, R9, RZ, P4 ;  /* 0x000000ff09087207 */ /* 0x000fe40002000000 */
[----:B------:R-:W-:Y:S02]  /*0880*/  SEL R9, R10, RZ, P4 ;  /* 0x000000ff0a097207 */ /* 0x000fe40002000000 */
[----:B------:R-:W-:Y:S01]  /*0890*/  SEL R11, R11, RZ, P4 ;  /* 0x000000ff0b0b7207 */ /* 0x000fe20002000000 */
[----:B------:R-:W-:Y:S02]  /*08a0*/  FADD R25, R25, R8 ;  /* 0x0000000819197221 */ /* 0x000fe40000000000 */
[----:B------:R-:W-:Y:S01]  /*08b0*/  FADD R24, R24, R9 ;  /* 0x0000000918187221 */ /* 0x000fe20000000000 */
[----:B------:R-:W-:Y:S01]  /*08c0*/  CS2R R8, SRZ ;  /* 0x0000000000087805 */ /* 0x000fe2000001ff00 */
[----:B------:R-:W-:Y:S01]  /*08d0*/  FADD R26, R26, R11 ;  /* 0x0000000b1a1a7221 */ /* 0x000fe20000000000 */
[----:B------:R-:W-:-:S02]  /*08e0*/  CS2R R10, SRZ ;  /* 0x00000000000a7805 */ /* 0x000fc4000001ff00 */
[----:B---3--:R-:W-:Y:S02]  /*08f0*/  SEL R4, R4, RZ, P5 ;  /* 0x000000ff04047207 */ /* 0x008fe40002800000 */
[----:B------:R-:W-:Y:S02]  /*0900*/  SEL R5, R5, RZ, P5 ;  /* 0x000000ff05057207 */ /* 0x000fe40002800000 */
[----:B------:R-:W2:Y:S01]  /*0910*/  @P0 LDG.E.128 R8, desc[UR4][R14.64+0x500] ;  /* 0x000500040e080981 */ /* 0x000ea2000c1e1d00 */
[----:B------:R-:W-:Y:S01]  /*0920*/  SEL R7, R7, RZ, P5 ;  /* 0x000000ff07077207 */ /* 0x000fe20002800000 */
[----:B------:R-:W-:Y:S01]  /*0930*/  FADD R22, R22, R27 ;  /* 0x0000001b16167221 */ /* 0x000fe20000000000 */
[----:B------:R-:W-:Y:S01]  /*0940*/  FADD R13, R13, R4 ;  /* 0x000000040d0d7221 */ /* 0x000fe20000000000 */
[----:B------:R-:W-:Y:S01]  /*0950*/  SEL R27, R6, RZ, P5 ;  /* 0x000000ff061b7207 */ /* 0x000fe20002800000 */
[----:B------:R-:W-:Y:S01]  /*0960*/  FADD R12, R12, R5 ;  /* 0x000000050c0c7221 */ /* 0x000fe20000000000 */
[----:B------:R-:W-:Y:S01]  /*0970*/  FADD R18, R18, R7 ;  /* 0x0000000712127221 */ /* 0x000fe20000000000 */
[----:B------:R-:W-:-:S02]  /*0980*/  CS2R R4, SRZ ;  /* 0x0000000000047805 */ /* 0x000fc4000001ff00 */
[----:B------:R-:W-:-:S06]  /*0990*/  CS2R R6, SRZ ;  /* 0x0000000000067805 */ /* 0x000fcc000001ff00 */
[----:B------:R-:W3:Y:S01]  /*09a0*/  @P2 LDG.E.128 R4, desc[UR4][R14.64] ;  /* 0x000000040e042981 */ /* 0x000ee2000c1e1d00 */
[----:B------:R-:W-:Y:S01]  /*09b0*/  FADD R16, R16, R27 ;  /* 0x0000001b10107221 */ /* 0x000fe20000000000 */
[----:B------:R-:W-:Y:S02]  /*09c0*/  ISETP.GE.AND P5, PT, R23, 0x2b9b00, PT ;  /* 0x002b9b001700780c */ /* 0x000fe40003fa6270 */
[----:B--2---:R-:W-:Y:S02]  /*09d0*/  SEL R27, R8, RZ, P0 ;  /* 0x000000ff081b7207 */ /* 0x004fe40000000000 */
[----:B------:R-:W-:Y:S02]  /*09e0*/  SEL R8, R9, RZ, P0 ;  /* 0x000000ff09087207 */ /* 0x000fe40000000000 */
[----:B------:R-:W-:-:S03]  /*09f0*/  SEL R9, R10, RZ, P0 ;  /* 0x000000ff0a097207 */ /* 0x000fc60000000000 */
[----:B------:R-:W-:Y:S01]  /*0a00*/  FADD R25, R25, R8 ;  /* 0x0000000819197221 */ /* 0x000fe20000000000 */
[----:B------:R-:W-:Y:S02]  /*0a10*/  LOP3.LUT R8, R0, R3, RZ, 0xfc, !PT ;  /* 0x0000000300087212 */ /* 0x000fe400078efcff */
[----:B------:R-:W-:Y:S02]  /*0a20*/  SEL R11, R11, RZ, P0 ;  /* 0x000000ff0b0b7207 */ /* 0x000fe40000000000 */
[----:B------:R-:W-:Y:S01]  /*0a30*/  ISETP.GT.AND P4, PT, R8, -0x1, !P5 ;  /* 0xffffffff0800780c */ /* 0x000fe20006f84270 */
[----:B------:R-:W-:Y:S01]  /*0a40*/  FADD R24, R24, R9 ;  /* 0x0000000918187221 */ /* 0x000fe20000000000 */
[----:B---3--:R-:W-:Y:S01]  /*0a50*/  SEL R4, R4, RZ, P2 ;  /* 0x000000ff04047207 */ /* 0x008fe20001000000 */
[----:B------:R-:W-:Y:S01]  /*0a60*/  FADD R26, R26, R11 ;  /* 0x0000000b1a1a7221 */ /* 0x000fe20000000000 */
[----:B------:R-:W-:Y:S02]  /*0a70*/  SEL R5, R5, RZ, P2 ;  /* 0x000000ff05057207 */ /* 0x000fe40001000000 */
[----:B------:R-:W-:-:S02]  /*0a80*/  SEL R9, R6, RZ, P2 ;  /* 0x000000ff06097207 */ /* 0x000fc40001000000 */
[----:B------:R-:W-:Y:S02]  /*0a90*/  SEL R11, R7, RZ, P2 ;  /* 0x000000ff070b7207 */ /* 0x000fe40001000000 */
[----:B------:R-:W-:Y:S01]  /*0aa0*/  ISETP.GT.AND P2, PT, R17, -0x1, !P1 ;  /* 0xffffffff1100780c */ /* 0x000fe20004f44270 */
[----:B------:R-:W-:Y:S01]  /*0ab0*/  FADD R13, R13, R4 ;  /* 0x000000040d0d7221 */ /* 0x000fe20000000000 */
[----:B------:R-:W-:Y:S01]  /*0ac0*/  FADD R12, R12, R5 ;  /* 0x000000050c0c7221 */ /* 0x000fe20000000000 */
[----:B------:R-:W-:Y:S02]  /*0ad0*/  CS2R R4, SRZ ;  /* 0x0000000000047805 */ /* 0x000fe4000001ff00 */
[----:B------:R-:W-:Y:S02]  /*0ae0*/  CS2R R6, SRZ ;  /* 0x0000000000067805 */ /* 0x000fe4000001ff00 */
[----:B------:R-:W-:Y:S01]  /*0af0*/  ISETP.LT.AND P2, PT, R19, 0x2b9b00, P2 ;  /* 0x002b9b001300780c */ /* 0x000fe20001741270 */
[----:B------:R-:W-:Y:S01]  /*0b00*/  FADD R16, R16, R9 ;  /* 0x0000000910107221 */ /* 0x000fe20000000000 */
[----:B------:R-:W-:Y:S01]  /*0b10*/  FADD R18, R18, R11 ;  /* 0x0000000b12127221 */ /* 0x000fe20000000000 */
[----:B------:R-:W-:Y:S01]  /*0b20*/  CS2R R8, SRZ ;  /* 0x0000000000087805 */ /* 0x000fe2000001ff00 */
[----:B------:R-:W2:Y:S01]  /*0b30*/  @P4 LDG.E.128 R4, desc[UR4][R14.64+0x800] ;  /* 0x000800040e044981 */ /* 0x000ea2000c1e1d00 */
[----:B------:R-:W-:-:S08]  /*0b40*/  CS2R R10, SRZ ;  /* 0x00000000000a7805 */ /* 0x000fd0000001ff00 */
[----:B------:R1:W3:Y:S01]  /*0b50*/  @P2 LDG.E.128 R8, desc[UR4][R14.64+0x300] ;  /* 0x000300040e082981 */ /* 0x0002e2000c1e1d00 */
[----:B------:R-:W-:Y:S01]  /*0b60*/  FADD R22, R22, R27 ;  /* 0x0000001b16167221 */ /* 0x000fe20000000000 */
[----:B------:R-:W-:-:S05]  /*0b70*/  VIADD R27, R17, 0x1 ;  /* 0x00000001111b7836 */ /* 0x000fca0000000000 */
[C---:B------:R-:W-:Y:S02]  /*0b80*/  ISETP.GE.U32.AND P0, PT, R27.reuse, 0x3d, PT ;  /* 0x0000003d1b00780c */ /* 0x040fe40003f06070 */
[----:B------:R-:W-:Y:S01]  /*0b90*/  ISETP.LT.U32.AND P1, PT, R27, 0x3d, !P1 ;  /* 0x0000003d1b00780c */ /* 0x000fe20004f21070 */
[----:B-1----:R-:W-:-:S04]  /*0ba0*/  VIADD R15, R19, 0x2c0 ;  /* 0x000002c0130f7836 */ /* 0x002fc80000000000 */
[----:B------:R-:W-:Y:S01]  /*0bb0*/  IMAD.WIDE R14, R15, 0x4, R20 ;  /* 0x000000040f0e7825 */ /* 0x000fe200078e0214 */
[----:B--2---:R-:W-:Y:S02]  /*0bc0*/  SEL R27, R4, RZ, P4 ;  /* 0x000000ff041b7207 */ /* 0x004fe40002000000 */
[----:B------:R-:W-:Y:S02]  /*0bd0*/  SEL R4, R5, RZ, P4 ;  /* 0x000000ff05047207 */ /* 0x000fe40002000000 */
[----:B------:R-:W-:Y:S02]  /*0be0*/  SEL R5, R6, RZ, P4 ;  /* 0x000000ff06057207 */ /* 0x000fe40002000000 */
[----:B------:R-:W-:Y:S02]  /*0bf0*/  SEL R7, R7, RZ, P4 ;  /* 0x000000ff07077207 */ /* 0x000fe40002000000 */
[----:B------:R-:W-:Y:S01]  /*0c00*/  ISETP.GT.AND P4, PT, R0, -0x1, !P3 ;  /* 0xffffffff0000780c */ /* 0x000fe20005f84270 */
[----:B------:R-:W-:Y:S01]  /*0c10*/  FADD R24, R24, R5 ;  /* 0x0000000518187221 */ /* 0x000fe20000000000 */
[----:B---3--:R-:W-:-:S02]  /*0c20*/  SEL R5, R9, RZ, P2 ;  /* 0x000000ff09057207 */ /* 0x008fc40001000000 */
[----:B------:R-:W-:Y:S02]  /*0c30*/  SEL R8, R8, RZ, P2 ;  /* 0x000000ff08087207 */ /* 0x000fe40001000000 */
[----:B------:R-:W-:Y:S02]  /*0c40*/  SEL R9, R10, RZ, P2 ;  /* 0x000000ff0a097207 */ /* 0x000fe40001000000 */
[----:B------:R-:W-:Y:S02]  /*0c50*/  SEL R11, R11, RZ, P2 ;  /* 0x000000ff0b0b7207 */ /* 0x000fe40001000000 */
[----:B------:R-:W-:Y:S02]  /*0c60*/  ISETP.LT.AND P2, PT, R23, 0x2b9b00, P4 ;  /* 0x002b9b001700780c */ /* 0x000fe40002741270 */
[----:B------:R-:W-:Y:S01]  /*0c70*/  ISETP.GT.AND P4, PT, R2, RZ, !P0 ;  /* 0x000000ff0200720c */ /* 0x000fe20004784270 */
[----:B------:R-:W-:Y:S01]  /*0c80*/  FADD R25, R25, R4 ;  /* 0x0000000419197221 */ /* 0x000fe20000000000 */
[----:B------:R-:W-:Y:S01]  /*0c90*/  FADD R26, R26, R7 ;  /* 0x000000071a1a7221 */ /* 0x000fe20000000000 */
[----:B------:R-:W-:Y:S01]  /*0ca0*/  FADD R28, R12, R5 ;  /* 0x000000050c1c7221 */ /* 0x000fe20000000000 */
[----:B------:R-:W-:-:S02]  /*0cb0*/  ISETP.LT.AND P4, PT, R19, 0x2b9b00, P4 ;  /* 0x002b9b001300780c */ /* 0x000fc40002781270 */
[----:B------:R-:W-:Y:S02]  /*0cc0*/  CS2R R4, SRZ ;  /* 0x0000000000047805 */ /* 0x000fe4000001ff00 */
[----:B------:R-:W-:Y:S01]  /*0cd0*/  CS2R R6, SRZ ;  /* 0x0000000000067805 */ /* 0x000fe2000001ff00 */
[----:B------:R-:W-:Y:S01]  /*0ce0*/  FADD R22, R22, R27 ;  /* 0x0000001b16167221 */ /* 0x000fe20000000000 */
[----:B------:R-:W-:Y:S01]  /*0cf0*/  FADD R27, R13, R8 ;  /* 0x000000080d1b7221 */ /* 0x000fe20000000000 */
[----:B------:R-:W-:Y:S02]  /*0d00*/  VIADD R13, R19, 0x2d00 ;  /* 0x00002d00130d7836 */ /* 0x000fe40000000000 */
[----:B------:R-:W-:Y:S01]  /*0d10*/  FADD R16, R16, R9 ;  /* 0x0000000910107221 */ /* 0x000fe20000000000 */
[----:B------:R-:W-:Y:S01]  /*0d20*/  FADD R18, R18, R11 ;  /* 0x0000000b12127221 */ /* 0x000fe20000000000 */
[----:B------:R1:W2:Y:S01]  /*0d30*/  @P2 LDG.E.128 R4, desc[UR4][R14.64] ;  /* 0x000000040e042981 */ /* 0x0002a2000c1e1d00 */
[----:B------:R-:W-:-:S02]  /*0d40*/  CS2R R8, SRZ ;  /* 0x0000000000087805 */ /* 0x000fc4000001ff00 */
[----:B------:R-:W-:Y:S01]  /*0d50*/  CS2R R10, SRZ ;  /* 0x00000000000a7805 */ /* 0x000fe2000001ff00 */
[----:B-1----:R-:W-:-:S05]  /*0d60*/  IMAD.WIDE R14, R13, 0x4, R20 ;  /* 0x000000040d0e7825 */ /* 0x002fca00078e0214 */
[----:B------:R1:W3:Y:S01]  /*0d70*/  @P4 LDG.E.128 R8, desc[UR4][R14.64] ;  /* 0x000000040e084981 */ /* 0x0002e2000c1e1d00 */
[----:B------:R-:W-:-:S05]  /*0d80*/  VIADD R12, R0, 0x1 ;  /* 0x00000001000c7836 */ /* 0x000fca0000000000 */
[----:B------:R-:W-:Y:S02]  /*0d90*/  ISETP.LT.U32.AND P3, PT, R12, 0x3d, !P3 ;  /* 0x0000003d0c00780c */ /* 0x000fe40005f61070 */
[----:B--2---:R-:W-:Y:S02]  /*0da0*/  SEL R13, R4, RZ, P2 ;  /* 0x000000ff040d7207 */ /* 0x004fe40001000000 */
[----:B------:R-:W-:Y:S02]  /*0db0*/  SEL R4, R5, RZ, P2 ;  /* 0x000000ff05047207 */ /* 0x000fe40001000000 */
[----:B-1----:R-:W-:Y:S02]  /*0dc0*/  SEL R15, R6, RZ, P2 ;  /* 0x000000ff060f7207 */ /* 0x002fe40001000000 */
[----:B------:R-:W-:Y:S02]  /*0dd0*/  SEL R7, R7, RZ, P2 ;  /* 0x000000ff07077207 */ /* 0x000fe40001000000 */
[----:B------:R-:W-:-:S02]  /*0de0*/  ISETP.GE.U32.AND P2, PT, R12, 0x3d, PT ;  /* 0x0000003d0c00780c */ /* 0x000fc40003f46070 */
[----:B---3--:R-:W-:Y:S02]  /*0df0*/  SEL R8, R8, RZ, P4 ;  /* 0x000000ff08087207 */ /* 0x008fe40002000000 */
[----:B------:R-:W-:Y:S02]  /*0e00*/  SEL R9, R9, RZ, P4 ;  /* 0x000000ff09097207 */ /* 0x000fe40002000000 */
[----:B------:R-:W-:Y:S02]  /*0e10*/  SEL R29, R10, RZ, P4 ;  /* 0x000000ff0a1d7207 */ /* 0x000fe40002000000 */
[----:B------:R-:W-:Y:S02]  /*0e20*/  SEL R5, R11, RZ, P4 ;  /* 0x000000ff0b057207 */ /* 0x000fe40002000000 */
[----:B------:R-:W-:-:S04]  /*0e30*/  ISETP.GT.AND P4, PT, R3, RZ, !P2 ;  /* 0x000000ff0300720c */ /* 0x000fc80005784270 */
[----:B------:R-:W-:Y:S01]  /*0e40*/  ISETP.LT.AND P4, PT, R23, 0x2b9b00, P4 ;  /* 0x002b9b001700780c */ /* 0x000fe20002781270 */
[----:B------:R-:W-:Y:S02]  /*0e50*/  VIADD R11, R19, 0x2f00 ;  /* 0x00002f00130b7836 */ /* 0x000fe40000000000 */
[----:B------:R-:W-:Y:S01]  /*0e60*/  FADD R22, R22, R13 ;  /* 0x0000000d16167221 */ /* 0x000fe20000000000 */
[----:B------:R-:W-:Y:S01]  /*0e70*/  FADD R24, R24, R15 ;  /* 0x0000000f18187221 */ /* 0x000fe20000000000 */
[----:B------:R-:W-:Y:S02]  /*0e80*/  CS2R R12, SRZ ;  /* 0x00000000000c7805 */ /* 0x000fe4000001ff00 */
[----:B------:R-:W-:Y:S01]  /*0e90*/  CS2R R14, SRZ ;  /* 0x00000000000e7805 */ /* 0x000fe2000001ff00 */
[----:B------:R-:W-:-:S05]  /*0ea0*/  IMAD.WIDE R10, R11, 0x4, R20 ;  /* 0x000000040b0a7825 */ /* 0x000fca00078e0214 */
[----:B------:R1:W2:Y:S01]  /*0eb0*/  @P4 LDG.E.128 R12, desc[UR4][R10.64] ;  /* 0x000000040a0c4981 */ /* 0x0002a2000c1e1d00 */
[----:B------:R-:W-:Y:S01]  /*0ec0*/  ISETP.GT.AND P0, PT, R2, -0x1, !P0 ;  /* 0xffffffff0200780c */ /* 0x000fe20004704270 */
[----:B------:R-:W-:-:S03]  /*0ed0*/  FADD R26, R26, R7 ;  /* 0x000000071a1a7221 */ /* 0x000fc60000000000 */
[C---:B------:R-:W-:Y:S01]  /*0ee0*/  ISETP.LT.AND P0, PT, R19.reuse, 0x2b9b00, P0 ;  /* 0x002b9b001300780c */ /* 0x040fe20000701270 */
[----:B------:R-:W-:Y:S02]  /*0ef0*/  VIADD R7, R19, 0x2dc0 ;  /* 0x00002dc013077836 */ /* 0x000fe40000000000 */
[----:B------:R-:W-:Y:S01]  /*0f00*/  FADD R27, R27, R8 ;  /* 0x000000081b1b7221 */ /* 0x000fe20000000000 */
[----:B------:R-:W-:Y:S01]  /*0f10*/  FADD R28, R28, R9 ;  /* 0x000000091c1c7221 */ /* 0x000fe20000000000 */
[----:B------:R-:W-:Y:S02]  /*0f20*/  CS2R R8, SRZ ;  /* 0x0000000000087805 */ /* 0x000fe4000001ff00 */
[----:B-1----:R-:W-:Y:S01]  /*0f30*/  CS2R R10, SRZ ;  /* 0x00000000000a7805 */ /* 0x002fe2000001ff00 */
[----:B------:R-:W-:Y:S01]  /*0f40*/  IMAD.WIDE R6, R7, 0x4, R20 ;  /* 0x0000000407067825 */ /* 0x000fe200078e0214 */
[----:B------:R-:W-:-:S03]  /*0f50*/  ISETP.GT.AND P2, PT, R3, -0x1, !P2 ;  /* 0xffffffff0300780c */ /* 0x000fc60005744270 */
[----:B------:R-:W-:Y:S01]  /*0f60*/  FADD R4, R25, R4 ;  /* 0x0000000419047221 */ /* 0x000fe20000000000 */
[----:B------:R-:W-:Y:S01]  /*0f70*/  FADD R29, R16, R29 ;  /* 0x0000001d101d7221 */ /* 0x000fe20000000000 */
[C---:B------:R-:W-:Y:S01]  /*0f80*/  ISETP.LT.AND P2, PT, R23.reuse, 0x2b9b00, P2 ;  /* 0x002b9b001700780c */ /* 0x040fe20001741270 */
[----:B------:R1:W3:Y:S01]  /*0f90*/  @P0 LDG.E.128 R8, desc[UR4][R6.64] ;  /* 0x0000000406080981 */ /* 0x0002e2000c1e1d00 */
[----:B------:R-:W-:Y:S01]  /*0fa0*/  ISETP.LT.AND P3, PT, R23, 0x2b9b00, P3 ;  /* 0x002b9b001700780c */ /* 0x000fe20001f61270 */
[----:B------:R-:W-:Y:S01]  /*0fb0*/  FADD R18, R18, R5 ;  /* 0x0000000512127221 */ /* 0x000fe20000000000 */
[----:B-1----:R-:W-:Y:S02]  /*0fc0*/  CS2R R6, SRZ ;  /* 0x0000000000067805 */ /* 0x002fe4000001ff00 */
[----:B--2---:R-:W-:-:S05]  /*0fd0*/  SEL R13, R13, RZ, P4 ;  /* 0x000000ff0d0d7207 */ /* 0x004fca0002000000 */
[----:B------:R-:W-:Y:S01]  /*0fe0*/  FADD R16, R4, R13 ;  /* 0x0000000d04107221 */ /* 0x000fe20000000000 */
[----:B------:R-:W-:Y:S01]  /*0ff0*/  VIADD R13, R19, 0x2fc0 ;  /* 0x00002fc0130d7836 */ /* 0x000fe20000000000 */
[----:B------:R-:W-:Y:S02]  /*1000*/  SEL R23, R12, RZ, P4 ;  /* 0x000000ff0c177207 */ /* 0x000fe40002000000 */
[----:B------:R-:W-:Y:S01]  /*1010*/  CS2R R4, SRZ ;  /* 0x0000000000047805 */ /* 0x000fe2000001ff00 */
[----:B------:R-:W-:-:S05]  /*1020*/  IMAD.WIDE R12, R13, 0x4, R20 ;  /* 0x000000040d0c7825 */ /* 0x000fca00078e0214 */
[----:B------:R1:W2:Y:S01]  /*1030*/  @P2 LDG.E.128 R4, desc[UR4][R12.64] ;  /* 0x000000040c042981 */ /* 0x0002a2000c1e1d00 */
[----:B------:R-:W-:Y:S02]  /*1040*/  ISETP.LT.AND P1, PT, R19, 0x2b9b00, P1 ;  /* 0x002b9b001300780c */ /* 0x000fe40000f21270 */
[----:B---3--:R-:W-:Y:S02]  /*1050*/  SEL R9, R9, RZ, P0 ;  /* 0x000000ff09097207 */ /* 0x008fe40000000000 */
[----:B------:R-:W-:Y:S02]  /*1060*/  SEL R15, R15, RZ, P4 ;  /* 0x000000ff0f0f7207 */ /* 0x000fe40002000000 */
[----:B------:R-:W-:Y:S01]  /*1070*/  SEL R8, R8, RZ, P0 ;  /* 0x000000ff08087207 */ /* 0x000fe20000000000 */
[----:B------:R-:W-:Y:S01]  /*1080*/  FADD R28, R28, R9 ;  /* 0x000000091c1c7221 */ /* 0x000fe20000000000 */
[----:B------:R-:W-:Y:S01]  /*1090*/  VIADD R9, R19, 0x2e80 ;  /* 0x00002e8013097836 */ /* 0x000fe20000000000 */
[----:B------:R-:W-:Y:S01]  /*10a0*/  SEL R25, R14, RZ, P4 ;  /* 0x000000ff0e197207 */ /* 0x000fe20002000000 */
[----:B------:R-:W-:Y:S01]  /*10b0*/  FADD R26, R26, R15 ;  /* 0x0000000f1a1a7221 */ /* 0x000fe20000000000 */
[----:B------:R-:W-:Y:S01]  /*10c0*/  FADD R27, R27, R8 ;  /* 0x000000081b1b7221 */ /* 0x000fe20000000000 */
[----:B-1----:R-:W-:-:S02]  /*10d0*/  CS2R R12, SRZ ;  /* 0x00000000000c7805 */ /* 0x002fc4000001ff00 */
[----:B------:R-:W-:Y:S01]  /*10e0*/  CS2R R14, SRZ ;  /* 0x00000000000e7805 */ /* 0x000fe2000001ff00 */
[----:B------:R-:W-:-:S04]  /*10f0*/  IMAD.WIDE R8, R9, 0x4, R20 ;  /* 0x0000000409087825 */ /* 0x000fc800078e0214 */
[----:B------:R-:W-:Y:S01]  /*1100*/  FADD R24, R24, R25 ;  /* 0x0000001918187221 */ /* 0x000fe20000000000 */
[----:B------:R-:W-:Y:S01]  /*1110*/  SEL R25, R11, RZ, P0 ;  /* 0x000000ff0b197207 */ /* 0x000fe20000000000 */
[----:B------:R-:W-:Y:S01]  /*1120*/  FADD R22, R22, R23 ;  /* 0x0000001716167221 */ /* 0x000fe20000000000 */
[----:B------:R-:W-:Y:S01]  /*1130*/  SEL R10, R10, RZ, P0 ;  /* 0x000000ff0a0a7207 */ /* 0x000fe20000000000 */
[----:B------:R1:W3:Y:S01]  /*1140*/  @P1 LDG.E.128 R12, desc[UR4][R8.64] ;  /* 0x00000004080c1981 */ /* 0x0002e2000c1e1d00 */
[----:B------:R-:W-:-:S03]  /*1150*/  VIADD R23, R19, 0x3080 ;  /* 0x0000308013177836 */ /* 0x000fc60000000000 */
[----:B------:R-:W-:Y:S01]  /*1160*/  FADD R29, R29, R10 ;  /* 0x0000000a1d1d7221 */ /* 0x000fe20000000000 */
[----:B------:R-:W-:Y:S01]  /*1170*/  IMAD.WIDE R20, R23, 0x4, R20 ;  /* 0x0000000417147825 */ /* 0x000fe200078e0214 */
[----:B-1----:R-:W-:Y:S02]  /*1180*/  CS2R R8, SRZ ;  /* 0x0000000000087805 */ /* 0x002fe4000001ff00 */
[C---:B------:R-:W-:Y:S02]  /*1190*/  ISETP.GT.AND P0, PT, R17.reuse, 0x3b, PT ;  /* 0x0000003b1100780c */ /* 0x040fe40003f04270 */
[----:B------:R-:W-:Y:S01]  /*11a0*/  ISETP.GE.AND P4, PT, R17, 0x3c, PT ;  /* 0x0000003c1100780c */ /* 0x000fe20003f86270 */
[----:B------:R-:W-:Y:S01]  /*11b0*/  FADD R18, R18, R25 ;  /* 0x0000001912127221 */ /* 0x000fe20000000000 */
[----:B--2---:R-:W-:-:S05]  /*11c0*/  SEL R11, R4, RZ, P2 ;  /* 0x000000ff040b7207 */ /* 0x004fca0001000000 */
[----:B------:R-:W-:Y:S01]  /*11d0*/  FADD R22, R22, R11 ;  /* 0x0000000b16167221 */ /* 0x000fe20000000000 */
[----:B------:R-:W-:-:S06]  /*11e0*/  CS2R R10, SRZ ;  /* 0x00000000000a7805 */ /* 0x000fcc000001ff00 */
[----:B------:R-:W2:Y:S01]  /*11f0*/  @P3 LDG.E.128 R8, desc[UR4][R20.64] ;  /* 0x0000000414083981 */ /* 0x000ea2000c1e1d00 */
[----:B------:R-:W-:-:S05]  /*1200*/  VIADD R4, R17, 0x2 ;  /* 0x0000000211047836 */ /* 0x000fca0000000000 */
[----:B------:R-:W-:-:S05]  /*1210*/  SEL R4, R4, RZ, !P4 ;  /* 0x000000ff04047207 */ /* 0x000fca0006000000 */
[----:B------:R-:W-:Y:S02]  /*1220*/  VIADD R23, R4, 0x3e ;  /* 0x0000003e04177836 */ /* 0x000fe40000000000 */
[----:B------:R-:W-:Y:S01]  /*1230*/  @!P0 IMAD.MOV R23, RZ, RZ, R4 ;  /* 0x000000ffff178224 */ /* 0x000fe200078e0204 */
[C---:B------:R-:W-:Y:S01]  /*1240*/  ISETP.GT.AND P0, PT, R2.reuse, 0x3b, PT ;  /* 0x0000003b0200780c */ /* 0x040fe20003f04270 */
[C---:B------:R-:W-:Y:S01]  /*1250*/  VIADD R4, R2.reuse, 0x2 ;  /* 0x0000000202047836 */ /* 0x040fe20000000000 */
[----:B------:R-:W-:Y:S02]  /*1260*/  ISETP.GE.AND P4, PT, R2, 0x3c, PT ;  /* 0x0000003c0200780c */ /* 0x000fe40003f86270 */
[----:B------:R-:W-:Y:S02]  /*1270*/  SEL R25, R5, RZ, P2 ;  /* 0x000000ff05197207 */ /* 0x000fe40001000000 */
[----:B------:R-:W-:-:S05]  /*1280*/  SEL R5, R4, RZ, !P4 ;  /* 0x000000ff04057207 */ /* 0x000fca0006000000 */
[----:B------:R-:W-:Y:S02]  /*1290*/  VIADD R4, R5, 0x3e ;  /* 0x0000003e05047836 */ /* 0x000fe40000000000 */
[----:B------:R-:W-:Y:S01]  /*12a0*/  @!P0 IMAD.MOV R4, RZ, RZ, R5 ;  /* 0x000000ffff048224 */ /* 0x000fe200078e0205 */
[----:B------:R-:W-:Y:S01]  /*12b0*/  SEL R5, R6, RZ, P2 ;  /* 0x000000ff06057207 */ /* 0x000fe20001000000 */
[----:B------:R-:W-:-:S04]  /*12c0*/  IMAD R6, R17, R2, RZ ;  /* 0x0000000211067224 */ /* 0x000fc800078e02ff */
[----:B------:R-:W-:Y:S01]  /*12d0*/  FADD R24, R24, R5 ;  /* 0x0000000518187221 */ /* 0x000fe20000000000 */
[----:B------:R-:W-:-:S04]  /*12e0*/  IADD3 R5, R6, -R17, -R2 ;  /* 0x8000001106057210 */ /* 0x000fc80007ffe802 */
[----:B------:R-:W-:Y:S01]  /*12f0*/  IADD3 R5, R23, R5, R4 ;  /* 0x0000000517057210 */ /* 0x000fe20007ffe004 */
[----:B------:R-:W-:-:S04]  /*1300*/  IMAD R17, R17, R4, RZ ;  /* 0x0000000411117224 */ /* 0x000fc800078e02ff */
[----:B------:R-:W-:Y:S01]  /*1310*/  VIADD R6, R5, 0x1 ;  /* 0x0000000105067836 */ /* 0x000fe20000000000 */
[----:B------:R-:W-:Y:S01]  /*1320*/  ISETP.GE.AND P0, PT, R0, 0x3c, PT ;  /* 0x0000003c0000780c */ /* 0x000fe20003f06270 */
[----:B------:R-:W-:Y:S02]  /*1330*/  IMAD R2, R2, R23, R17 ;  /* 0x0000001702027224 */ /* 0x000fe400078e0211 */
[----:B------:R-:W-:Y:S02]  /*1340*/  VIADD R5, R0, 0x2 ;  /* 0x0000000200057836 */ /* 0x000fe40000000000 */
[----:B------:R-:W-:Y:S01]  /*1350*/  IMAD R23, R23, R4, R6 ;  /* 0x0000000417177224 */ /* 0x000fe200078e0206 */
[C---:B------:R-:W-:Y:S01]  /*1360*/  ISETP.GE.AND P4, PT, R3.reuse, 0x3c, PT ;  /* 0x0000003c0300780c */ /* 0x040fe20003f86270 */
[----:B------:R-:W-:Y:S01]  /*1370*/  VIADD R4, R3, 0x2 ;  /* 0x0000000203047836 */ /* 0x000fe20000000000 */
[----:B------:R-:W-:Y:S02]  /*1380*/  SEL R6, R5, RZ, !P0 ;  /* 0x000000ff05067207 */ /* 0x000fe40004000000 */
[----:B------:R-:W-:-:S02]  /*1390*/  ISETP.GT.AND P0, PT, R3, 0x3b, PT ;  /* 0x0000003b0300780c */ /* 0x000fc40003f04270 */
[----:B------:R-:W-:Y:S02]  /*13a0*/  SEL R4, R4, RZ, !P4 ;  /* 0x000000ff04047207 */ /* 0x000fe40006000000 */
[C---:B------:R-:W-:Y:S01]  /*13b0*/  ISETP.GT.AND P4, PT, R0.reuse, 0x3b, PT ;  /* 0x0000003b0000780c */ /* 0x040fe20003f84270 */
[----:B------:R-:W-:Y:S02]  /*13c0*/  IMAD R17, R0, R3, RZ ;  /* 0x0000000300117224 */ /* 0x000fe400078e02ff */
[----:B------:R-:W-:-:S06]  /*13d0*/  VIADD R5, R4, 0x3e ;  /* 0x0000003e04057836 */ /* 0x000fcc0000000000 */
[----:B------:R-:W-:Y:S02]  /*13e0*/  @!P0 IMAD.MOV R5, RZ, RZ, R4 ;  /* 0x000000ffff058224 */ /* 0x000fe400078e0204 */
[----:B------:R-:W-:Y:S02]  /*13f0*/  VIADD R4, R6, 0x3e ;  /* 0x0000003e06047836 */ /* 0x000fe40000000000 */
[----:B------:R-:W-:Y:S01]  /*1400*/  @!P4 IMAD.MOV R4, RZ, RZ, R6 ;  /* 0x000000ffff04c224 */ /* 0x000fe200078e0206 */
[----:B------:R-:W-:-:S04]  /*1410*/  IADD3 R6, R17, -R0, -R3 ;  /* 0x8000000011067210 */ /* 0x000fc80007ffe803 */
[----:B------:R-:W-:Y:S01]  /*1420*/  IADD3 R6, R4, R6, R5 ;  /* 0x0000000604067210 */ /* 0x000fe20007ffe005 */
[-C--:B------:R-:W-:Y:S02]  /*1430*/  IMAD R0, R0, R5.reuse, RZ ;  /* 0x0000000500007224 */ /* 0x080fe400078e02ff */
[----:B------:R-:W-:Y:S02]  /*1440*/  IMAD.IADD R2, R23, 0x1, -R2 ;  /* 0x0000000117027824 */ /* 0x000fe400078e0a02 */
[----:B------:R-:W-:Y:S02]  /*1450*/  VIADD R6, R6, 0x1 ;  /* 0x0000000106067836 */ /* 0x000fe40000000000 */
[----:B------:R-:W-:Y:S02]  /*1460*/  IMAD R0, R3, R4, R0 ;  /* 0x0000000403007224 */ /* 0x000fe400078e0200 */
[----:B------:R-:W-:Y:S01]  /*1470*/  IMAD R5, R4, R5, R6 ;  /* 0x0000000504057224 */ /* 0x000fe200078e0206 */
[----:B------:R-:W-:-:S02]  /*1480*/  I2FP.F32.S32 R4, R2 ;  /* 0x0000000200047245 */ /* 0x000fc40000201400 */
[----:B------:R-:W-:Y:S01]  /*1490*/  SEL R7, R7, RZ, P2 ;  /* 0x000000ff07077207 */ /* 0x000fe20001000000 */
[----:B------:R-:W-:Y:S01]  /*14a0*/  IMAD.IADD R0, R5, 0x1, -R0 ;  /* 0x0000000105007824 */ /* 0x000fe200078e0a00 */
[C---:B------:R-:W-:Y:S01]  /*14b0*/  FSETP.GT.AND P0, PT, |R4|.reuse, 8.50705917302346158658e+37, PT ;  /* 0x7e8000000400780b */ /* 0x040fe20003f04200 */
[----:B------:R-:W1:Y:S01]  /*14c0*/  LDC.64 R2, c[0x0][0x218] ;  /* 0x00008600ff027b82 */ /* 0x000e620000000a00 */
[----:B------:R-:W-:Y:S02]  /*14d0*/  FSETP.GEU.AND P4, PT, |R4|, 1.175494350822287508e-38, PT ;  /* 0x008000000400780b */ /* 0x000fe40003f8e200 */
[----:B------:R-:W-:-:S04]  /*14e0*/  I2FP.F32.S32 R0, R0 ;  /* 0x0000000000007245 */ /* 0x000fc80000201400 */
[----:B------:R-:W-:Y:S02]  /*14f0*/  FSETP.GT.AND P2, PT, |R0|, 8.50705917302346158658e+37, PT ;  /* 0x7e8000000000780b */ /* 0x000fe40003f44200 */
[----:B---3--:R-:W-:Y:S02]  /*1500*/  SEL R12, R12, RZ, P1 ;  /* 0x000000ff0c0c7207 */ /* 0x008fe40000800000 */
[----:B------:R-:W-:Y:S02]  /*1510*/  SEL R13, R13, RZ, P1 ;  /* 0x000000ff0d0d7207 */ /* 0x000fe40000800000 */
[----:B------:R-:W-:Y:S02]  /*1520*/  SEL R14, R14, RZ, P1 ;  /* 0x000000ff0e0e7207 */ /* 0x000fe40000800000 */
[----:B------:R-:W-:Y:S02]  /*1530*/  SEL R15, R15, RZ, P1 ;  /* 0x000000ff0f0f7207 */ /* 0x000fe40000800000 */
[----:B------:R-:W-:Y:S01]  /*1540*/  FSETP.GEU.AND P1, PT, |R0|, 1.175494350822287508e-38, PT ;  /* 0x008000000000780b */ /* 0x000fe20003f2e200 */
[----:B------:R-:W-:Y:S01]  /*1550*/  @P0 FMUL R4, R4, 0.25 ;  /* 0x3e80000004040820 */ /* 0x000fe20000400000 */
[----:B------:R-:W-:Y:S01]  /*1560*/  FADD R5, R28, R13 ;  /* 0x0000000d1c057221 */ /* 0x000fe20000000000 */
[----:B------:R-:W-:-:S02]  /*1570*/  @P2 FMUL R0, R0, 0.25 ;  /* 0x3e80000000002820 */ /* 0x000fc40000400000 */
[----:B------:R-:W-:Y:S01]  /*1580*/  @!P4 FMUL R4, R4, 16777216 ;  /* 0x4b8000000404c820 */ /* 0x000fe20000400000 */
[----:B------:R-:W-:Y:S01]  /*1590*/  FADD R26, R26, R7 ;  /* 0x000000071a1a7221 */ /* 0x000fe20000000000 */
[----:B------:R-:W-:Y:S01]  /*15a0*/  FADD R27, R27, R12 ;  /* 0x0000000c1b1b7221 */ /* 0x000fe20000000000 */
[----:B------:R-:W-:Y:S01]  /*15b0*/  FADD R6, R29, R14 ;  /* 0x0000000e1d067221 */ /* 0x000fe20000000000 */
[----:B------:R-:W-:-:S04]  /*15c0*/  FADD R7, R18, R15 ;  /* 0x0000000f12077221 */ /* 0x000fc80000000000 */
[----:B------:R-:W-:Y:S01]  /*15d0*/  @!P1 FMUL R0, R0, 16777216 ;  /* 0x4b80000000009820 */ /* 0x000fe20000400000 */
[----:B------:R-:W-:Y:S01]  /*15e0*/  FADD R16, R16, R25 ;  /* 0x0000001910107221 */ /* 0x000fe20000000000 */
[----:B------:R-:W-:Y:S01]  /*15f0*/  @P0 FMUL R27, R27, 0.25 ;  /* 0x3e8000001b1b0820 */ /* 0x000fe20000400000 */
[----:B------:R-:W-:Y:S01]  /*1600*/  @P0 FMUL R5, R5, 0.25 ;  /* 0x3e80000005050820 */ /* 0x000fe20000400000 */
[----:B------:R-:W-:Y:S01]  /*1610*/  @P0 FMUL R6, R6, 0.25 ;  /* 0x3e80000006060820 */ /* 0x000fe20000400000 */
[----:B------:R-:W-:Y:S01]  /*1620*/  @P0 FMUL R7, R7, 0.25 ;  /* 0x3e80000007070820 */ /* 0x000fe20000400000 */
[----:B------:R-:W-:Y:S01]  /*1630*/  MUFU.RCP R0, R0 ;  /* 0x0000000000007308 */ /* 0x000fe20000001000 */
[----:B------:R-:W-:Y:S01]  /*1640*/  @!P4 FMUL R27, R27, 16777216 ;  /* 0x4b8000001b1bc820 */ /* 0x000fe20000400000 */
[----:B------:R-:W-:Y:S01]  /*1650*/  @!P4 FMUL R5, R5, 16777216 ;  /* 0x4b8000000505c820 */ /* 0x000fe20000400000 */
[----:B------:R-:W-:Y:S01]  /*1660*/  @!P4 FMUL R6, R6, 16777216 ;  /* 0x4b8000000606c820 */ /* 0x000fe20000400000 */
[----:B------:R-:W-:Y:S01]  /*1670*/  @!P4 FMUL R7, R7, 16777216 ;  /* 0x4b8000000707c820 */ /* 0x000fe20000400000 */
[----:B-1----:R-:W-:Y:S01]  /*1680*/  IMAD.WIDE R2, R19, 0x4, R2 ;  /* 0x0000000413027825 */ /* 0x002fe200078e0202 */
[----:B--2---:R-:W-:-:S02]  /*1690*/  SEL R13, R8, RZ, P3 ;  /* 0x000000ff080d7207 */ /* 0x004fc40001800000 */
[----:B------:R-:W1:Y:S01]  /*16a0*/  MUFU.RCP R8, R4 ;  /* 0x0000000400087308 */ /* 0x000e620000001000 */
[----:B------:R-:W-:Y:S02]  /*16b0*/  SEL R9, R9, RZ, P3 ;  /* 0x000000ff09097207 */ /* 0x000fe40001800000 */
[----:B------:R-:W-:Y:S02]  /*16c0*/  SEL R15, R10, RZ, P3 ;  /* 0x000000ff0a0f7207 */ /* 0x000fe40001800000 */
[----:B------:R-:W-:Y:S01]  /*16d0*/  SEL R11, R11, RZ, P3 ;  /* 0x000000ff0b0b7207 */ /* 0x000fe20001800000 */
[----:B------:R-:W-:Y:S01]  /*16e0*/  FADD R13, R22, R13 ;  /* 0x0000000d160d7221 */ /* 0x000fe20000000000 */
[----:B------:R-:W-:Y:S01]  /*16f0*/  FADD R9, R16, R9 ;  /* 0x0000000910097221 */ /* 0x000fe20000000000 */
[----:B------:R-:W-:Y:S02]  /*1700*/  FADD R15, R24, R15 ;  /* 0x0000000f180f7221 */ /* 0x000fe40000000000 */
[----:B------:R-:W-:Y:S01]  /*1710*/  FADD R11, R26, R11 ;  /* 0x0000000b1a0b7221 */ /* 0x000fe20000000000 */
[----:B------:R-:W-:Y:S01]  /*1720*/  @P2 FMUL R13, R13, 0.25 ;  /* 0x3e8000000d0d2820 */ /* 0x000fe20000400000 */
[----:B------:R-:W-:Y:S01]  /*1730*/  @P2 FMUL R9, R9, 0.25 ;  /* 0x3e80000009092820 */ /* 0x000fe20000400000 */
[----:B------:R-:W-:Y:S01]  /*1740*/  @P2 FMUL R15, R15, 0.25 ;  /* 0x3e8000000f0f2820 */ /* 0x000fe20000400000 */
[----:B------:R-:W-:Y:S01]  /*1750*/  @P2 FMUL R11, R11, 0.25 ;  /* 0x3e8000000b0b2820 */ /* 0x000fe20000400000 */
[C---:B-1----:R-:W-:Y:S01]  /*1760*/  FMUL R4, R8.reuse, R27 ;  /* 0x0000001b08047220 */ /* 0x042fe20000400000 */
[C---:B------:R-:W-:Y:S01]  /*1770*/  FMUL R5, R8.reuse, R5 ;  /* 0x0000000508057220 */ /* 0x040fe20000400000 */
[C---:B------:R-:W-:Y:S01]  /*1780*/  FMUL R6, R8.reuse, R6 ;  /* 0x0000000608067220 */ /* 0x040fe20000400000 */
[----:B------:R-:W-:Y:S01]  /*1790*/  FMUL R7, R8, R7 ;  /* 0x0000000708077220 */ /* 0x000fe20000400000 */
[----:B------:R-:W-:Y:S01]  /*17a0*/  @!P1 FMUL R13, R13, 16777216 ;  /* 0x4b8000000d0d9820 */ /* 0x000fe20000400000 */
[----:B------:R-:W-:Y:S01]  /*17b0*/  @!P1 FMUL R9, R9, 16777216 ;  /* 0x4b80000009099820 */ /* 0x000fe20000400000 */
[----:B------:R-:W-:Y:S01]  /*17c0*/  @!P1 FMUL R15, R15, 16777216 ;  /* 0x4b8000000f0f9820 */ /* 0x000fe20000400000 */
[----:B------:R-:W-:Y:S01]  /*17d0*/  @!P1 FMUL R11, R11, 16777216 ;  /* 0x4b8000000b0b9820 */ /* 0x000fe20000400000 */
[----:B------:R1:W-:Y:S01]  /*17e0*/  @!P6 STG.E.128 desc[UR4][R2.64], R4 ;  /* 0x000000040200e986 */ /* 0x0003e2000c101d04 */
[C---:B------:R-:W-:Y:S01]  /*17f0*/  FMUL R8, R0.reuse, R13 ;  /* 0x0000000d00087220 */ /* 0x040fe20000400000 */
[C---:B------:R-:W-:Y:S01]  /*1800*/  FMUL R9, R0.reuse, R9 ;  /* 0x0000000900097220 */ /* 0x040fe20000400000 */
[C---:B------:R-:W-:Y:S01]  /*1810*/  FMUL R10, R0.reuse, R15 ;  /* 0x0000000f000a7220 */ /* 0x040fe20000400000 */
[----:B------:R-:W-:Y:S01]  /*1820*/  FMUL R11, R0, R11 ;  /* 0x0000000b000b7220 */ /* 0x000fe20000400000 */
[----:B------:R-:W-:Y:S06]  /*1830*/  @P5 EXIT ;  /* 0x000000000000594d */ /* 0x000fec0003800000 */
[----:B------:R-:W-:Y:S01]  /*1840*/  STG.E.128 desc[UR4][R2.64+0x800], R8 ;  /* 0x0008000802007986 */ /* 0x000fe2000c101d04 */
[----:B------:R-:W-:Y:S05]  /*1850*/  EXIT ;  /* 0x000000000000794d */ /* 0x000fea0003800000 */
.L_x_0:
[----:B------:R-:W-:-:S00]  /*1860*/  BRA `(.L_x_0) ;  /* 0xfffffffc00fc7947 */ /* 0x000fc0000383ffff */
[----:B------:R-:W-:-:S00]  /*1870*/  NOP ;  /* 0x0000000000007918 */ /* 0x000fc00000000000 */
        /* <DEDUP_REMOVED lines=8> */
.L_x_1:


//--------------------- .nv.constant0.triton_poi_fused_avg_pool2d_28 --------------------------
	.section	.nv.constant0.triton_poi_fused_avg_pool2d_28,"a",@progbits
	.sectionflags	@""
	.align	4
.nv.constant0.triton_poi_fused_avg_pool2d_28:
	.zero		548
